	.headerflags	@"EF_CUDA_TEXMODE_UNIFIED EF_CUDA_64BIT_ADDRESS EF_CUDA_SM86 EF_CUDA_VIRTUAL_SM(EF_CUDA_SM86)"
	.elftype	@"ET_EXEC"


//--------------------- .nv.info                  --------------------------
	.section	.nv.info,"",@"SHT_CUDA_INFO"
	.align	4


	//----- nvinfo : EIATTR_REGCOUNT
	.align		4
        /*0000*/ 	.byte	0x04, 0x2f
        /*0002*/ 	.short	(.L_1 - .L_0)
	.align		4
.L_0:
        /*0004*/ 	.word	index@(triton_red_fused__to_copy_mean_pow_3)
        /*0008*/ 	.word	0x0000000d


	//----- nvinfo : EIATTR_MIN_STACK_SIZE
	.align		4
.L_1:
        /*000c*/ 	.byte	0x04, 0x12
        /*000e*/ 	.short	(.L_3 - .L_2)
	.align		4
.L_2:
        /*0010*/ 	.word	index@(triton_red_fused__to_copy_mean_pow_3)
        /*0014*/ 	.word	0x00000000


	//----- nvinfo : EIATTR_FRAME_SIZE
	.align		4
.L_3:
        /*0018*/ 	.byte	0x04, 0x11
        /*001a*/ 	.short	(.L_5 - .L_4)
	.align		4
.L_4:
        /*001c*/ 	.word	index@(triton_red_fused__to_copy_mean_pow_3)
        /*0020*/ 	.word	0x00000000


	//----- nvinfo : EIATTR_MIN_STACK_SIZE
	.align		4
.L_5:
        /*0024*/ 	.byte	0x04, 0x12
        /*0026*/ 	.short	(.L_7 - .L_6)
	.align		4
.L_6:
        /*0028*/ 	.word	index@(triton_red_fused__to_copy_mean_pow_3)
        /*002c*/ 	.word	0x00000000
.L_7:


//--------------------- .nv.info.triton_red_fused__to_copy_mean_pow_3 --------------------------
	.section	.nv.info.triton_red_fused__to_copy_mean_pow_3,"",@"SHT_CUDA_INFO"
	.sectionflags	@""
	.align	4


	//----- nvinfo : EIATTR_CUDA_API_VERSION
	.align		4
        /*0000*/ 	.byte	0x04, 0x37
        /*0002*/ 	.short	(.L_9 - .L_8)
.L_8:
        /*0004*/ 	.word	0x0000007c


	//----- nvinfo : EIATTR_SW2861232_WAR
	.align		4
.L_9:
        /*0008*/ 	.byte	0x01, 0x35
	.zero		2


	//----- nvinfo : EIATTR_PARAM_CBANK
	.align		4
        /*000c*/ 	.byte	0x04, 0x0a
        /*000e*/ 	.short	(.L_11 - .L_10)
	.align		4
.L_10:
        /*0010*/ 	.word	index@(.nv.constant0.triton_red_fused__to_copy_mean_pow_3)
        /*0014*/ 	.short	0x0160
        /*0016*/ 	.short	0x0020


	//----- nvinfo : EIATTR_CBANK_PARAM_SIZE
	.align		4
.L_11:
        /*0018*/ 	.byte	0x03, 0x19
        /*001a*/ 	.short	0x0020


	//----- nvinfo : EIATTR_KPARAM_INFO
	.align		4
        /*001c*/ 	.byte	0x04, 0x17
        /*001e*/ 	.short	(.L_13 - .L_12)
.L_12:
        /*0020*/ 	.word	0x00000000
        /*0024*/ 	.short	0x0004
        /*0026*/ 	.short	0x0018
        /*0028*/ 	.byte	0x00, 0xf4, 0x21, 0x00


	//----- nvinfo : EIATTR_KPARAM_INFO
	.align		4
.L_13:
        /*002c*/ 	.byte	0x04, 0x17
        /*002e*/ 	.short	(.L_15 - .L_14)
.L_14:
        /*0030*/ 	.word	0x00000000
        /*0034*/ 	.short	0x0003
        /*0036*/ 	.short	0x0014
        /*0038*/ 	.byte	0x00, 0xf0, 0x11, 0x00


	//----- nvinfo : EIATTR_KPARAM_INFO
	.align		4
.L_15:
        /*003c*/ 	.byte	0x04, 0x17
        /*003e*/ 	.short	(.L_17 - .L_16)
.L_16:
        /*0040*/ 	.word	0x00000000
        /*0044*/ 	.short	0x0002
        /*0046*/ 	.short	0x0010
        /*0048*/ 	.byte	0x00, 0xf0, 0x11, 0x00


	//----- nvinfo : EIATTR_KPARAM_INFO
	.align		4
.L_17:
        /*004c*/ 	.byte	0x04, 0x17
        /*004e*/ 	.short	(.L_19 - .L_18)
.L_18:
        /*0050*/ 	.word	0x00000000
        /*0054*/ 	.short	0x0001
        /*0056*/ 	.short	0x0008
        /*0058*/ 	.byte	0x00, 0xf4, 0x21, 0x00


	//----- nvinfo : EIATTR_KPARAM_INFO
	.align		4
.L_19:
        /*005c*/ 	.byte	0x04, 0x17
        /*005e*/ 	.short	(.L_21 - .L_20)
.L_20:
        /*0060*/ 	.word	0x00000000
        /*0064*/ 	.short	0x0000
        /*0066*/ 	.short	0x0000
        /*0068*/ 	.byte	0x00, 0xf4, 0x21, 0x00


	//----- nvinfo : EIATTR_MAXREG_COUNT
	.align		4
.L_21:
        /*006c*/ 	.byte	0x03, 0x1b
        /*006e*/ 	.short	0x00ff


	//----- nvinfo : EIATTR_COOP_GROUP_MASK_REGIDS
	.align		4
        /*0070*/ 	.byte	0x04, 0x29
        /*0072*/ 	.short	(.L_23 - .L_22)


	//   ....[0]....
.L_22:
        /*0074*/ 	.word	0xffffffff


	//   ....[1]....
        /*0078*/ 	.word	0xffffffff


	//   ....[2]....
        /*007c*/ 	.word	0xffffffff


	//   ....[3]....
        /*0080*/ 	.word	0xffffffff


	//   ....[4]....
        /*0084*/ 	.word	0xffffffff


	//   ....[5]....
        /*0088*/ 	.word	0xffffffff


	//----- nvinfo : EIATTR_COOP_GROUP_INSTR_OFFSETS
	.align		4
.L_23:
        /*008c*/ 	.byte	0x04, 0x28
        /*008e*/ 	.short	(.L_25 - .L_24)


	//   ....[0]....
.L_24:
        /*0090*/ 	.word	0x00000160


	//   ....[1]....
        /*0094*/ 	.word	0x00000190


	//   ....[2]....
        /*0098*/ 	.word	0x000001d0


	//   ....[3]....
        /*009c*/ 	.word	0x000001f0


	//   ....[4]....
        /*00a0*/ 	.word	0x00000210


	//   ....[5]....
        /*00a4*/ 	.word	0x00000290


	//----- nvinfo : EIATTR_EXIT_INSTR_OFFSETS
	.align		4
.L_25:
        /*00a8*/ 	.byte	0x04, 0x1c
        /*00aa*/ 	.short	(.L_27 - .L_26)


	//   ....[0]....
.L_26:
        /*00ac*/ 	.word	0x000002d0


	//   ....[1]....
        /*00b0*/ 	.word	0x00000320


	//----- nvinfo : EIATTR_REQNTID
	.align		4
.L_27:
        /*00b4*/ 	.byte	0x04, 0x10
        /*00b6*/ 	.short	(.L_29 - .L_28)
.L_28:
        /*00b8*/ 	.word	0x00000040
        /*00bc*/ 	.word	0x00000001
        /*00c0*/ 	.word	0x00000001
.L_29:


//--------------------- .nv.callgraph             --------------------------
	.section	.nv.callgraph,"",@"SHT_CUDA_CALLGRAPH"
	.align	4
	.sectionentsize	8
	.align		4
        /*0000*/ 	.word	0x00000000
	.align		4
        /*0004*/ 	.word	0xffffffff
	.align		4
        /*0008*/ 	.word	0x00000000
	.align		4
        /*000c*/ 	.word	0xfffffffe
	.align		4
        /*0010*/ 	.word	0x00000000
	.align		4
        /*0014*/ 	.word	0xfffffffd
	.align		4
        /*0018*/ 	.word	0x00000000
	.align		4
        /*001c*/ 	.word	0xfffffffc


//--------------------- .nv.rel.action            --------------------------
	.section	.nv.rel.action,"",@"SHT_CUDA_RELOCINFO"
	.align	8
	.sectionentsize	8
        /*0000*/ 	.byte	0x73, 0x00, 0x00, 0x00, 0x00, 0x00, 0x00, 0x00, 0x00, 0x00, 0x00, 0x11, 0x25, 0x00, 0x05, 0x36


//--------------------- .nv.constant0.triton_red_fused__to_copy_mean_pow_3 --------------------------
	.section	.nv.constant0.triton_red_fused__to_copy_mean_pow_3,"a",@progbits
	.sectionflags	@""
	.align	4
.nv.constant0.triton_red_fused__to_copy_mean_pow_3:
	.zero		384


//--------------------- .text.triton_red_fused__to_copy_mean_pow_3 --------------------------
	.section	.text.triton_red_fused__to_copy_mean_pow_3,"ax",@progbits
	.sectionflags	@"SHF_BARRIERS=1"
	.sectioninfo	@"SHI_REGISTERS=13"
	.align	128
        .global         triton_red_fused__to_copy_mean_pow_3
        .type           triton_red_fused__to_copy_mean_pow_3,@function
        .size           triton_red_fused__to_copy_mean_pow_3,(.L_x_1 - triton_red_fused__to_copy_mean_pow_3)
        .other          triton_red_fused__to_copy_mean_pow_3,@"STO_CUDA_ENTRY STV_DEFAULT"
triton_red_fused__to_copy_mean_pow_3:
.text.triton_red_fused__to_copy_mean_pow_3:
[----:B------:R-:W-:Y:S02]  /*0000*/  MOV R1, c[0x0][0x28] ;  /* 0x00000a0000017a02 */ /* 0x000fe40000000f00 */
[----:B------:R-:W0:Y:S01]  /*0010*/  S2R R8, SR_CTAID.X ;  /* 0x0000000000087919 */ /* 0x000e220000002500 */
[----:B------:R-:W-:Y:S01]  /*0020*/  MOV R2, 0x2 ;  /* 0x0000000200027802 */ /* 0x000fe20000000f00 */
[----:B------:R-:W-:Y:S02]  /*0030*/  ULDC.64 UR4, c[0x0][0x118] ;  /* 0x0000460000047ab9 */ /* 0x000fe40000000a00 */
[----:B------:R-:W1:Y:S01]  /*0040*/  S2R R10, SR_TID.X ;  /* 0x00000000000a7919 */ /* 0x000e620000002100 */
[----:B0-----:R-:W-:-:S05]  /*0050*/  IMAD.HI R0, R8, 0x2aaaaaab, RZ ;  /* 0x2aaaaaab08007827 */ /* 0x001fca00078e02ff */
[----:B------:R-:W-:-:S04]  /*0060*/  SHF.R.U32.HI R3, RZ, 0x1f, R0 ;  /* 0x0000001fff037819 */ /* 0x000fc80000011600 */
[----:B------:R-:W-:Y:S02]  /*0070*/  LEA.HI.SX32 R3, R0, R3, 0x1e ;  /* 0x0000000300037211 */ /* 0x000fe400078ff2ff */
[----:B-1----:R-:W-:-:S03]  /*0080*/  SHF.L.U32 R0, R10, 0x1, RZ ;  /* 0x000000010a007819 */ /* 0x002fc600000006ff */
[----:B------:R-:W-:Y:S01]  /*0090*/  IMAD R5, R3, -0x18, R8 ;  /* 0xffffffe803057824 */ /* 0x000fe200078e0208 */
[----:B------:R-:W-:-:S05]  /*00a0*/  LOP3.LUT R0, R0, 0x7e, RZ, 0xc0, !PT ;  /* 0x0000007e00007812 */ /* 0x000fca00078ec0ff */
[----:B------:R-:W-:-:S04]  /*00b0*/  IMAD R0, R5, 0x80, R0 ;  /* 0x0000008005007824 */ /* 0x000fc800078e0200 */
[----:B------:R-:W-:-:S04]  /*00c0*/  IMAD R3, R3, 0x2400, R0 ;  /* 0x0000240003037824 */ /* 0x000fc800078e0200 */
[----:B------:R-:W-:-:S06]  /*00d0*/  IMAD.WIDE R2, R3, R2, c[0x0][0x160] ;  /* 0x0000580003027625 */ /* 0x000fcc00078e0202 */
[----:B------:R-:W2:Y:S01]  /*00e0*/  LDG.E.EF R2, [R2.64] ;  /* 0x0000000402027981 */ /* 0x000ea2000c0e1900 */
[C---:B------:R-:W-:Y:S02]  /*00f0*/  LOP3.LUT P0, RZ, R10.reuse, 0x1f, RZ, 0xc0, !PT ;  /* 0x0000001f0aff7812 */ /* 0x040fe4000780c0ff */
[----:B------:R-:W-:Y:S02]  /*0100*/  ISETP.GE.AND P1, PT, R10, 0x2, PT ;  /* 0x000000020a00780c */ /* 0x000fe40003f26270 */
[----:B--2---:R-:W-:-:S05]  /*0110*/  PRMT R0, R2, 0x7632, R0 ;  /* 0x0000763202007816 */ /* 0x004fca0000000000 */
[----:B------:R-:W-:Y:S01]  /*0120*/  IMAD.U32 R4, R0, 0x10000, RZ ;  /* 0x0001000000047824 */ /* 0x000fe200078e00ff */
[----:B------:R-:W-:-:S03]  /*0130*/  SHF.L.U32 R0, R2, 0x10, RZ ;  /* 0x0000001002007819 */ /* 0x000fc600000006ff */
[----:B------:R-:W-:-:S04]  /*0140*/  FMUL R5, R4, R4 ;  /* 0x0000000404057220 */ /* 0x000fc80000400000 */
[----:B------:R-:W-:-:S05]  /*0150*/  FFMA R5, R0, R0, R5 ;  /* 0x0000000000057223 */ /* 0x000fca0000000005 */
[----:B------:R-:W0:Y:S02]  /*0160*/  SHFL.BFLY PT, R0, R5, 0x10, 0x1f ;  /* 0x0e001f0005007f89 */ /* 0x000e2400000e0000 */
[----:B0-----:R-:W-:Y:S01]  /*0170*/  FADD R0, R5, R0 ;  /* 0x0000000005007221 */ /* 0x001fe20000000000 */
[----:B------:R-:W-:-:S04]  /*0180*/  SHF.R.U32.HI R5, RZ, 0x3, R10 ;  /* 0x00000003ff057819 */ /* 0x000fc8000001160a */
[----:B------:R-:W0:Y:S01]  /*0190*/  SHFL.BFLY PT, R7, R0, 0x8, 0x1f ;  /* 0x0d001f0000077f89 */ /* 0x000e2200000e0000 */
[----:B------:R-:W-:Y:S01]  /*01a0*/  LOP3.LUT R5, R5, 0x4, RZ, 0xc0, !PT ;  /* 0x0000000405057812 */ /* 0x000fe200078ec0ff */
[----:B0-----:R-:W-:Y:S01]  /*01b0*/  FADD R7, R0, R7 ;  /* 0x0000000700077221 */ /* 0x001fe20000000000 */
[----:B------:R-:W-:-:S04]  /*01c0*/  LOP3.LUT R0, R10, 0x1, RZ, 0xc0, !PT ;  /* 0x000000010a007812 */ /* 0x000fc800078ec0ff */
[----:B------:R-:W0:Y:S02]  /*01d0*/  SHFL.BFLY PT, R4, R7, 0x4, 0x1f ;  /* 0x0c801f0007047f89 */ /* 0x000e2400000e0000 */
[----:B0-----:R-:W-:-:S05]  /*01e0*/  FADD R4, R7, R4 ;  /* 0x0000000407047221 */ /* 0x001fca0000000000 */
[----:B------:R-:W0:Y:S02]  /*01f0*/  SHFL.BFLY PT, R3, R4, 0x2, 0x1f ;  /* 0x0c401f0004037f89 */ /* 0x000e2400000e0000 */
[----:B0-----:R-:W-:-:S05]  /*0200*/  FADD R3, R4, R3 ;  /* 0x0000000304037221 */ /* 0x001fca0000000000 */
[----:B------:R-:W0:Y:S02]  /*0210*/  SHFL.BFLY PT, R2, R3, 0x1, 0x1f ;  /* 0x0c201f0003027f89 */ /* 0x000e2400000e0000 */
[----:B0-----:R-:W-:-:S05]  /*0220*/  FADD R2, R3, R2 ;  /* 0x0000000203027221 */ /* 0x001fca0000000000 */
[----:B------:R-:W-:Y:S04]  /*0230*/  @!P0 STS [R5], R2 ;  /* 0x0000000205008388 */ /* 0x000fe80000000800 */
[----:B------:R-:W-:Y:S01]  /*0240*/  BAR.SYNC.DEFER_BLOCKING 0x0 ;  /* 0x0000000000007b1d */ /* 0x000fe20000010000 */
[----:B------:R-:W-:-:S04]  /*0250*/  ISETP.NE.U32.AND P0, PT, R0, 0x1, PT ;  /* 0x000000010000780c */ /* 0x000fc80003f05070 */
[C---:B------:R-:W-:Y:S01]  /*0260*/  ISETP.LT.AND P0, PT, R10.reuse, 0x2, P0 ;  /* 0x000000020a00780c */ /* 0x040fe20000701270 */
[----:B------:R-:W0:Y:S01]  /*0270*/  @!P1 LDS R6, [R10.X4] ;  /* 0x000000000a069984 */ /* 0x000e220000004800 */
[----:B------:R-:W-:-:S03]  /*0280*/  LOP3.LUT P1, RZ, R10, 0x3f, RZ, 0xc0, !PT ;  /* 0x0000003f0aff7812 */ /* 0x000fc6000782c0ff */
[----:B0-----:R-:W0:Y:S02]  /*0290*/  SHFL.BFLY PT, R7, R6, 0x1, 0x1f ;  /* 0x0c201f0006077f89 */ /* 0x001e2400000e0000 */
[----:B0-----:R-:W-:-:S06]  /*02a0*/  FADD R7, R6, R7 ;  /* 0x0000000706077221 */ /* 0x001fcc0000000000 */
[----:B------:R0:W-:Y:S04]  /*02b0*/  @P0 STS [R10.X4], R7 ;  /* 0x000000070a000388 */ /* 0x0001e80000004800 */
[----:B------:R-:W-:Y:S06]  /*02c0*/  BAR.SYNC.DEFER_BLOCKING 0x0 ;  /* 0x0000000000007b1d */ /* 0x000fec0000010000 */
[----:B------:R-:W-:Y:S05]  /*02d0*/  @P1 EXIT ;  /* 0x000000000000194d */ /* 0x000fea0003800000 */
[----:B0-----:R-:W0:Y:S01]  /*02e0*/  LDS R5, [RZ] ;  /* 0x00000000ff057984 */ /* 0x001e220000000800 */
[----:B------:R-:W-:-:S04]  /*02f0*/  IMAD.MOV.U32 R3, RZ, RZ, 0x4 ;  /* 0x00000004ff037424 */ /* 0x000fc800078e00ff */
[----:B------:R-:W-:-:S05]  /*0300*/  IMAD.WIDE R2, R8, R3, c[0x0][0x168] ;  /* 0x00005a0008027625 */ /* 0x000fca00078e0203 */
[----:B0-----:R-:W-:Y:S01]  /*0310*/  STG.E [R2.64], R5 ;  /* 0x0000000502007986 */ /* 0x001fe2000c101904 */
[----:B------:R-:W-:Y:S05]  /*0320*/  EXIT ;  /* 0x000000000000794d */ /* 0x000fea0003800000 */
.L_x_0:
[----:B------:R-:W-:-:S00]  /*0330*/  BRA `(.L_x_0) ;  /* 0xfffffff000007947 */ /* 0x000fc0000383ffff */
[----:B------:R-:W-:-:S00]  /*0340*/  NOP ;  /* 0x0000000000007918 */ /* 0x000fc00000000000 */
        /* <DEDUP_REMOVED lines=11> */
.L_x_1:


//--------------------- .nv.shared.triton_red_fused__to_copy_mean_pow_3 --------------------------
	.section	.nv.shared.triton_red_fused__to_copy_mean_pow_3,"aw",@nobits
	.sectionflags	@""
	.align	16
